//
// Generated by NVIDIA NVVM Compiler
//
// Compiler Build ID: CL-36424714
// Cuda compilation tools, release 13.0, V13.0.88
// Based on NVVM 20.0.0
//

.version 9.0
.target sm_100
.address_size 64

	// .globl	default_function_kernel
// _ZZ23default_function_kernelE8A_shared has been demoted
// _ZZ23default_function_kernelE8B_shared has been demoted

.visible .entry default_function_kernel(
	.param .u64 .ptr .align 1 default_function_kernel_param_0,
	.param .u64 .ptr .align 1 default_function_kernel_param_1,
	.param .u64 .ptr .align 1 default_function_kernel_param_2,
	.param .u64 .ptr .align 1 default_function_kernel_param_3
)
.maxntid 32
{
	.reg .pred 	%p<2>;
	.reg .b32 	%r<41>;
	.reg .b32 	%f<342>;
	.reg .b64 	%rd<24>;
	// demoted variable
	.shared .align 4 .b8 _ZZ23default_function_kernelE8A_shared[1024];
	// demoted variable
	.shared .align 4 .b8 _ZZ23default_function_kernelE8B_shared[512];
	ld.param.u64 	%rd9, [default_function_kernel_param_0];
	ld.param.u64 	%rd10, [default_function_kernel_param_1];
	ld.param.u64 	%rd7, [default_function_kernel_param_2];
	ld.param.u64 	%rd8, [default_function_kernel_param_3];
	cvta.to.global.u64 	%rd11, %rd10;
	cvta.to.global.u64 	%rd12, %rd9;
	mov.u32 	%r1, %tid.x;
	shl.b32 	%r11, %r1, 4;
	mov.u32 	%r12, _ZZ23default_function_kernelE8A_shared;
	add.s32 	%r2, %r12, %r11;
	mov.u32 	%r3, %ctaid.x;
	shl.b32 	%r13, %r3, 8;
	and.b32  	%r14, %r13, 2147467264;
	shl.b32 	%r15, %r1, 8;
	and.b32  	%r16, %r15, 7680;
	or.b32  	%r17, %r14, %r16;
	shl.b32 	%r18, %r1, 2;
	and.b32  	%r19, %r18, 4;
	or.b32  	%r20, %r17, %r19;
	shl.b32 	%r21, %r1, 3;
	mov.u32 	%r22, _ZZ23default_function_kernelE8B_shared;
	add.s32 	%r4, %r22, %r21;
	and.b32  	%r5, %r3, 63;
	shl.b32 	%r23, %r3, 13;
	shl.b32 	%r24, %r1, 7;
	or.b32  	%r25, %r23, %r24;
	shl.b32 	%r26, %r1, 1;
	or.b32  	%r27, %r25, %r26;
	and.b32  	%r28, %r27, 519686;
	shl.b32 	%r29, %r1, 5;
	and.b32  	%r30, %r29, 480;
	add.s32 	%r6, %r22, %r30;
	and.b32  	%r31, %r29, 512;
	add.s32 	%r7, %r12, %r31;
	mul.wide.u32 	%rd13, %r28, 4;
	add.s64 	%rd14, %rd13, %rd11;
	add.s64 	%rd23, %rd14, 16384;
	mul.wide.u32 	%rd15, %r20, 4;
	add.s64 	%rd16, %rd15, %rd12;
	add.s64 	%rd22, %rd16, 32768;
	mov.b32 	%r40, 0;
	mov.f32 	%f326, 0f00000000;
	mov.f32 	%f327, %f326;
	mov.f32 	%f328, %f326;
	mov.f32 	%f329, %f326;
	mov.f32 	%f330, %f326;
	mov.f32 	%f331, %f326;
	mov.f32 	%f332, %f326;
	mov.f32 	%f333, %f326;
	mov.f32 	%f334, %f326;
	mov.f32 	%f335, %f326;
	mov.f32 	%f336, %f326;
	mov.f32 	%f337, %f326;
	mov.f32 	%f338, %f326;
	mov.f32 	%f339, %f326;
	mov.f32 	%f340, %f326;
	mov.f32 	%f341, %f326;
$L__BB0_1:
	bar.sync 	0;
	ld.global.nc.v4.f32 	{%f34, %f35, %f36, %f37}, [%rd22+-32768];
	st.shared.v4.f32 	[%r2], {%f34, %f35, %f36, %f37};
	ld.global.nc.v4.f32 	{%f38, %f39, %f40, %f41}, [%rd22];
	st.shared.v4.f32 	[%r2+512], {%f38, %f39, %f40, %f41};
	ld.global.nc.v2.f32 	{%f42, %f43}, [%rd23+-16384];
	st.shared.v2.f32 	[%r4], {%f42, %f43};
	ld.global.nc.v2.f32 	{%f44, %f45}, [%rd23];
	st.shared.v2.f32 	[%r4+256], {%f44, %f45};
	bar.sync 	0;
	ld.shared.f32 	%f46, [%r6+16];
	ld.shared.f32 	%f47, [%r6+12];
	ld.shared.f32 	%f48, [%r6+8];
	ld.shared.f32 	%f49, [%r6+4];
	ld.shared.f32 	%f50, [%r6];
	ld.shared.f32 	%f51, [%r7];
	fma.rn.f32 	%f52, %f51, %f50, %f341;
	ld.shared.f32 	%f53, [%r7+32];
	fma.rn.f32 	%f54, %f53, %f50, %f340;
	ld.shared.f32 	%f55, [%r7+64];
	fma.rn.f32 	%f56, %f55, %f50, %f339;
	ld.shared.f32 	%f57, [%r7+96];
	fma.rn.f32 	%f58, %f57, %f50, %f338;
	ld.shared.f32 	%f59, [%r7+128];
	fma.rn.f32 	%f60, %f59, %f50, %f337;
	ld.shared.f32 	%f61, [%r7+160];
	fma.rn.f32 	%f62, %f61, %f50, %f336;
	ld.shared.f32 	%f63, [%r7+192];
	fma.rn.f32 	%f64, %f63, %f50, %f335;
	ld.shared.f32 	%f65, [%r7+224];
	fma.rn.f32 	%f66, %f65, %f50, %f334;
	ld.shared.f32 	%f67, [%r7+4];
	fma.rn.f32 	%f68, %f67, %f49, %f52;
	ld.shared.f32 	%f69, [%r7+36];
	fma.rn.f32 	%f70, %f69, %f49, %f54;
	ld.shared.f32 	%f71, [%r7+68];
	fma.rn.f32 	%f72, %f71, %f49, %f56;
	ld.shared.f32 	%f73, [%r7+100];
	fma.rn.f32 	%f74, %f73, %f49, %f58;
	ld.shared.f32 	%f75, [%r7+132];
	fma.rn.f32 	%f76, %f75, %f49, %f60;
	ld.shared.f32 	%f77, [%r7+164];
	fma.rn.f32 	%f78, %f77, %f49, %f62;
	ld.shared.f32 	%f79, [%r7+196];
	fma.rn.f32 	%f80, %f79, %f49, %f64;
	ld.shared.f32 	%f81, [%r7+228];
	fma.rn.f32 	%f82, %f81, %f49, %f66;
	ld.shared.f32 	%f83, [%r7+8];
	fma.rn.f32 	%f84, %f83, %f48, %f68;
	ld.shared.f32 	%f85, [%r7+40];
	fma.rn.f32 	%f86, %f85, %f48, %f70;
	ld.shared.f32 	%f87, [%r7+72];
	fma.rn.f32 	%f88, %f87, %f48, %f72;
	ld.shared.f32 	%f89, [%r7+104];
	fma.rn.f32 	%f90, %f89, %f48, %f74;
	ld.shared.f32 	%f91, [%r7+136];
	fma.rn.f32 	%f92, %f91, %f48, %f76;
	ld.shared.f32 	%f93, [%r7+168];
	fma.rn.f32 	%f94, %f93, %f48, %f78;
	ld.shared.f32 	%f95, [%r7+200];
	fma.rn.f32 	%f96, %f95, %f48, %f80;
	ld.shared.f32 	%f97, [%r7+232];
	fma.rn.f32 	%f98, %f97, %f48, %f82;
	ld.shared.f32 	%f99, [%r7+12];
	fma.rn.f32 	%f100, %f99, %f47, %f84;
	ld.shared.f32 	%f101, [%r7+44];
	fma.rn.f32 	%f102, %f101, %f47, %f86;
	ld.shared.f32 	%f103, [%r7+76];
	fma.rn.f32 	%f104, %f103, %f47, %f88;
	ld.shared.f32 	%f105, [%r7+108];
	fma.rn.f32 	%f106, %f105, %f47, %f90;
	ld.shared.f32 	%f107, [%r7+140];
	fma.rn.f32 	%f108, %f107, %f47, %f92;
	ld.shared.f32 	%f109, [%r7+172];
	fma.rn.f32 	%f110, %f109, %f47, %f94;
	ld.shared.f32 	%f111, [%r7+204];
	fma.rn.f32 	%f112, %f111, %f47, %f96;
	ld.shared.f32 	%f113, [%r7+236];
	fma.rn.f32 	%f114, %f113, %f47, %f98;
	ld.shared.f32 	%f115, [%r7+16];
	fma.rn.f32 	%f116, %f115, %f46, %f100;
	ld.shared.f32 	%f117, [%r7+48];
	fma.rn.f32 	%f118, %f117, %f46, %f102;
	ld.shared.f32 	%f119, [%r7+80];
	fma.rn.f32 	%f120, %f119, %f46, %f104;
	ld.shared.f32 	%f121, [%r7+112];
	fma.rn.f32 	%f122, %f121, %f46, %f106;
	ld.shared.f32 	%f123, [%r7+144];
	fma.rn.f32 	%f124, %f123, %f46, %f108;
	ld.shared.f32 	%f125, [%r7+176];
	fma.rn.f32 	%f126, %f125, %f46, %f110;
	ld.shared.f32 	%f127, [%r7+208];
	fma.rn.f32 	%f128, %f127, %f46, %f112;
	ld.shared.f32 	%f129, [%r7+240];
	fma.rn.f32 	%f130, %f129, %f46, %f114;
	ld.shared.f32 	%f131, [%r7+20];
	ld.shared.f32 	%f132, [%r6+20];
	fma.rn.f32 	%f133, %f131, %f132, %f116;
	ld.shared.f32 	%f134, [%r7+52];
	fma.rn.f32 	%f135, %f134, %f132, %f118;
	ld.shared.f32 	%f136, [%r7+84];
	fma.rn.f32 	%f137, %f136, %f132, %f120;
	ld.shared.f32 	%f138, [%r7+116];
	fma.rn.f32 	%f139, %f138, %f132, %f122;
	ld.shared.f32 	%f140, [%r7+148];
	fma.rn.f32 	%f141, %f140, %f132, %f124;
	ld.shared.f32 	%f142, [%r7+180];
	fma.rn.f32 	%f143, %f142, %f132, %f126;
	ld.shared.f32 	%f144, [%r7+212];
	fma.rn.f32 	%f145, %f144, %f132, %f128;
	ld.shared.f32 	%f146, [%r7+244];
	fma.rn.f32 	%f147, %f146, %f132, %f130;
	ld.shared.f32 	%f148, [%r7+24];
	ld.shared.f32 	%f149, [%r6+24];
	fma.rn.f32 	%f150, %f148, %f149, %f133;
	ld.shared.f32 	%f151, [%r7+56];
	fma.rn.f32 	%f152, %f151, %f149, %f135;
	ld.shared.f32 	%f153, [%r7+88];
	fma.rn.f32 	%f154, %f153, %f149, %f137;
	ld.shared.f32 	%f155, [%r7+120];
	fma.rn.f32 	%f156, %f155, %f149, %f139;
	ld.shared.f32 	%f157, [%r7+152];
	fma.rn.f32 	%f158, %f157, %f149, %f141;
	ld.shared.f32 	%f159, [%r7+184];
	fma.rn.f32 	%f160, %f159, %f149, %f143;
	ld.shared.f32 	%f161, [%r7+216];
	fma.rn.f32 	%f162, %f161, %f149, %f145;
	ld.shared.f32 	%f163, [%r7+248];
	fma.rn.f32 	%f164, %f163, %f149, %f147;
	ld.shared.f32 	%f165, [%r7+28];
	ld.shared.f32 	%f166, [%r6+28];
	fma.rn.f32 	%f341, %f165, %f166, %f150;
	ld.shared.f32 	%f167, [%r7+60];
	fma.rn.f32 	%f340, %f167, %f166, %f152;
	ld.shared.f32 	%f168, [%r7+92];
	fma.rn.f32 	%f339, %f168, %f166, %f154;
	ld.shared.f32 	%f169, [%r7+124];
	fma.rn.f32 	%f338, %f169, %f166, %f156;
	ld.shared.f32 	%f170, [%r7+156];
	fma.rn.f32 	%f337, %f170, %f166, %f158;
	ld.shared.f32 	%f171, [%r7+188];
	fma.rn.f32 	%f336, %f171, %f166, %f160;
	ld.shared.f32 	%f172, [%r7+220];
	fma.rn.f32 	%f335, %f172, %f166, %f162;
	ld.shared.f32 	%f173, [%r7+252];
	fma.rn.f32 	%f334, %f173, %f166, %f164;
	ld.shared.f32 	%f174, [%r7+256];
	fma.rn.f32 	%f175, %f174, %f50, %f333;
	ld.shared.f32 	%f176, [%r7+288];
	fma.rn.f32 	%f177, %f176, %f50, %f332;
	ld.shared.f32 	%f178, [%r7+320];
	fma.rn.f32 	%f179, %f178, %f50, %f331;
	ld.shared.f32 	%f180, [%r7+352];
	fma.rn.f32 	%f181, %f180, %f50, %f330;
	ld.shared.f32 	%f182, [%r7+384];
	fma.rn.f32 	%f183, %f182, %f50, %f329;
	ld.shared.f32 	%f184, [%r7+416];
	fma.rn.f32 	%f185, %f184, %f50, %f328;
	ld.shared.f32 	%f186, [%r7+448];
	fma.rn.f32 	%f187, %f186, %f50, %f327;
	ld.shared.f32 	%f188, [%r7+480];
	fma.rn.f32 	%f189, %f188, %f50, %f326;
	ld.shared.f32 	%f190, [%r7+260];
	fma.rn.f32 	%f191, %f190, %f49, %f175;
	ld.shared.f32 	%f192, [%r7+292];
	fma.rn.f32 	%f193, %f192, %f49, %f177;
	ld.shared.f32 	%f194, [%r7+324];
	fma.rn.f32 	%f195, %f194, %f49, %f179;
	ld.shared.f32 	%f196, [%r7+356];
	fma.rn.f32 	%f197, %f196, %f49, %f181;
	ld.shared.f32 	%f198, [%r7+388];
	fma.rn.f32 	%f199, %f198, %f49, %f183;
	ld.shared.f32 	%f200, [%r7+420];
	fma.rn.f32 	%f201, %f200, %f49, %f185;
	ld.shared.f32 	%f202, [%r7+452];
	fma.rn.f32 	%f203, %f202, %f49, %f187;
	ld.shared.f32 	%f204, [%r7+484];
	fma.rn.f32 	%f205, %f204, %f49, %f189;
	ld.shared.f32 	%f206, [%r7+264];
	fma.rn.f32 	%f207, %f206, %f48, %f191;
	ld.shared.f32 	%f208, [%r7+296];
	fma.rn.f32 	%f209, %f208, %f48, %f193;
	ld.shared.f32 	%f210, [%r7+328];
	fma.rn.f32 	%f211, %f210, %f48, %f195;
	ld.shared.f32 	%f212, [%r7+360];
	fma.rn.f32 	%f213, %f212, %f48, %f197;
	ld.shared.f32 	%f214, [%r7+392];
	fma.rn.f32 	%f215, %f214, %f48, %f199;
	ld.shared.f32 	%f216, [%r7+424];
	fma.rn.f32 	%f217, %f216, %f48, %f201;
	ld.shared.f32 	%f218, [%r7+456];
	fma.rn.f32 	%f219, %f218, %f48, %f203;
	ld.shared.f32 	%f220, [%r7+488];
	fma.rn.f32 	%f221, %f220, %f48, %f205;
	ld.shared.f32 	%f222, [%r7+268];
	fma.rn.f32 	%f223, %f222, %f47, %f207;
	ld.shared.f32 	%f224, [%r7+300];
	fma.rn.f32 	%f225, %f224, %f47, %f209;
	ld.shared.f32 	%f226, [%r7+332];
	fma.rn.f32 	%f227, %f226, %f47, %f211;
	ld.shared.f32 	%f228, [%r7+364];
	fma.rn.f32 	%f229, %f228, %f47, %f213;
	ld.shared.f32 	%f230, [%r7+396];
	fma.rn.f32 	%f231, %f230, %f47, %f215;
	ld.shared.f32 	%f232, [%r7+428];
	fma.rn.f32 	%f233, %f232, %f47, %f217;
	ld.shared.f32 	%f234, [%r7+460];
	fma.rn.f32 	%f235, %f234, %f47, %f219;
	ld.shared.f32 	%f236, [%r7+492];
	fma.rn.f32 	%f237, %f236, %f47, %f221;
	ld.shared.f32 	%f238, [%r7+272];
	fma.rn.f32 	%f239, %f238, %f46, %f223;
	ld.shared.f32 	%f240, [%r7+304];
	fma.rn.f32 	%f241, %f240, %f46, %f225;
	ld.shared.f32 	%f242, [%r7+336];
	fma.rn.f32 	%f243, %f242, %f46, %f227;
	ld.shared.f32 	%f244, [%r7+368];
	fma.rn.f32 	%f245, %f244, %f46, %f229;
	ld.shared.f32 	%f246, [%r7+400];
	fma.rn.f32 	%f247, %f246, %f46, %f231;
	ld.shared.f32 	%f248, [%r7+432];
	fma.rn.f32 	%f249, %f248, %f46, %f233;
	ld.shared.f32 	%f250, [%r7+464];
	fma.rn.f32 	%f251, %f250, %f46, %f235;
	ld.shared.f32 	%f252, [%r7+496];
	fma.rn.f32 	%f253, %f252, %f46, %f237;
	ld.shared.f32 	%f254, [%r7+276];
	fma.rn.f32 	%f255, %f254, %f132, %f239;
	ld.shared.f32 	%f256, [%r7+308];
	fma.rn.f32 	%f257, %f256, %f132, %f241;
	ld.shared.f32 	%f258, [%r7+340];
	fma.rn.f32 	%f259, %f258, %f132, %f243;
	ld.shared.f32 	%f260, [%r7+372];
	fma.rn.f32 	%f261, %f260, %f132, %f245;
	ld.shared.f32 	%f262, [%r7+404];
	fma.rn.f32 	%f263, %f262, %f132, %f247;
	ld.shared.f32 	%f264, [%r7+436];
	fma.rn.f32 	%f265, %f264, %f132, %f249;
	ld.shared.f32 	%f266, [%r7+468];
	fma.rn.f32 	%f267, %f266, %f132, %f251;
	ld.shared.f32 	%f268, [%r7+500];
	fma.rn.f32 	%f269, %f268, %f132, %f253;
	ld.shared.f32 	%f270, [%r7+280];
	fma.rn.f32 	%f271, %f270, %f149, %f255;
	ld.shared.f32 	%f272, [%r7+312];
	fma.rn.f32 	%f273, %f272, %f149, %f257;
	ld.shared.f32 	%f274, [%r7+344];
	fma.rn.f32 	%f275, %f274, %f149, %f259;
	ld.shared.f32 	%f276, [%r7+376];
	fma.rn.f32 	%f277, %f276, %f149, %f261;
	ld.shared.f32 	%f278, [%r7+408];
	fma.rn.f32 	%f279, %f278, %f149, %f263;
	ld.shared.f32 	%f280, [%r7+440];
	fma.rn.f32 	%f281, %f280, %f149, %f265;
	ld.shared.f32 	%f282, [%r7+472];
	fma.rn.f32 	%f283, %f282, %f149, %f267;
	ld.shared.f32 	%f284, [%r7+504];
	fma.rn.f32 	%f285, %f284, %f149, %f269;
	ld.shared.f32 	%f286, [%r7+284];
	fma.rn.f32 	%f333, %f286, %f166, %f271;
	ld.shared.f32 	%f287, [%r7+316];
	fma.rn.f32 	%f332, %f287, %f166, %f273;
	ld.shared.f32 	%f288, [%r7+348];
	fma.rn.f32 	%f331, %f288, %f166, %f275;
	ld.shared.f32 	%f289, [%r7+380];
	fma.rn.f32 	%f330, %f289, %f166, %f277;
	ld.shared.f32 	%f290, [%r7+412];
	fma.rn.f32 	%f329, %f290, %f166, %f279;
	ld.shared.f32 	%f291, [%r7+444];
	fma.rn.f32 	%f328, %f291, %f166, %f281;
	ld.shared.f32 	%f292, [%r7+476];
	fma.rn.f32 	%f327, %f292, %f166, %f283;
	ld.shared.f32 	%f293, [%r7+508];
	fma.rn.f32 	%f326, %f293, %f166, %f285;
	add.s32 	%r40, %r40, 1;
	add.s64 	%rd23, %rd23, 32;
	add.s64 	%rd22, %rd22, 32;
	setp.ne.s32 	%p1, %r40, 64;
	@%p1 bra 	$L__BB0_1;
	shl.b32 	%r32, %r3, 9;
	and.b32  	%r33, %r32, 2147450880;
	shl.b32 	%r34, %r1, 10;
	or.b32  	%r35, %r34, %r1;
	shl.b32 	%r36, %r5, 4;
	and.b32  	%r37, %r35, 16399;
	or.b32  	%r38, %r37, %r33;
	or.b32  	%r39, %r38, %r36;
	cvta.to.global.u64 	%rd17, %rd7;
	cvta.to.global.u64 	%rd18, %rd8;
	mul.wide.u32 	%rd19, %r39, 4;
	add.s64 	%rd20, %rd17, %rd19;
	ld.global.nc.f32 	%f294, [%rd20];
	add.f32 	%f295, %f341, %f294;
	add.s64 	%rd21, %rd18, %rd19;
	st.global.f32 	[%rd21], %f295;
	ld.global.nc.f32 	%f296, [%rd20+4096];
	add.f32 	%f297, %f340, %f296;
	st.global.f32 	[%rd21+4096], %f297;
	ld.global.nc.f32 	%f298, [%rd20+8192];
	add.f32 	%f299, %f339, %f298;
	st.global.f32 	[%rd21+8192], %f299;
	ld.global.nc.f32 	%f300, [%rd20+12288];
	add.f32 	%f301, %f338, %f300;
	st.global.f32 	[%rd21+12288], %f301;
	ld.global.nc.f32 	%f302, [%rd20+16384];
	add.f32 	%f303, %f337, %f302;
	st.global.f32 	[%rd21+16384], %f303;
	ld.global.nc.f32 	%f304, [%rd20+20480];
	add.f32 	%f305, %f336, %f304;
	st.global.f32 	[%rd21+20480], %f305;
	ld.global.nc.f32 	%f306, [%rd20+24576];
	add.f32 	%f307, %f335, %f306;
	st.global.f32 	[%rd21+24576], %f307;
	ld.global.nc.f32 	%f308, [%rd20+28672];
	add.f32 	%f309, %f334, %f308;
	st.global.f32 	[%rd21+28672], %f309;
	ld.global.nc.f32 	%f310, [%rd20+32768];
	add.f32 	%f311, %f333, %f310;
	st.global.f32 	[%rd21+32768], %f311;
	ld.global.nc.f32 	%f312, [%rd20+36864];
	add.f32 	%f313, %f332, %f312;
	st.global.f32 	[%rd21+36864], %f313;
	ld.global.nc.f32 	%f314, [%rd20+40960];
	add.f32 	%f315, %f331, %f314;
	st.global.f32 	[%rd21+40960], %f315;
	ld.global.nc.f32 	%f316, [%rd20+45056];
	add.f32 	%f317, %f330, %f316;
	st.global.f32 	[%rd21+45056], %f317;
	ld.global.nc.f32 	%f318, [%rd20+49152];
	add.f32 	%f319, %f329, %f318;
	st.global.f32 	[%rd21+49152], %f319;
	ld.global.nc.f32 	%f320, [%rd20+53248];
	add.f32 	%f321, %f328, %f320;
	st.global.f32 	[%rd21+53248], %f321;
	ld.global.nc.f32 	%f322, [%rd20+57344];
	add.f32 	%f323, %f327, %f322;
	st.global.f32 	[%rd21+57344], %f323;
	ld.global.nc.f32 	%f324, [%rd20+61440];
	add.f32 	%f325, %f326, %f324;
	st.global.f32 	[%rd21+61440], %f325;
	ret;

}


// ===== COMPILED SASS (sm_100) =====

	.target	sm_100

	.elftype	@"ET_EXEC"


//--------------------- .note.nv.tkinfo           --------------------------
	.section	.note.nv.tkinfo,"",@"SHT_NOTE"
	.sectionflags	@"SHF_NOTE_NV_TKINFO"
	.tkinfo
        /*0018*/ 	.word	0x00000002
        /*0030*/ 	.string	""
        /*0030*/ 	.string	"ptxas"
        /*0030*/ 	.string	"Cuda compilation tools, release 13.0, V13.0.88"
        /*0030*/ 	.string	"Build cuda_13.0.r13.0/compiler.36424714_0"
        /*0030*/ 	.string	"-arch sm_100 -m 64 "



//--------------------- .note.nv.cuinfo           --------------------------
	.section	.note.nv.cuinfo,"",@"SHT_NOTE"
	.sectionflags	@"SHF_NOTE_NV_CUINFO"
        /*0018*/ 	.short	0x0002
        /*001a*/ 	.short	0x0064
        /*001c*/ 	.short	0x0082
	.zero		2


//--------------------- .nv.info                  --------------------------
	.section	.nv.info,"",@"SHT_CUDA_INFO"
	.align	4


	//----- nvinfo : EIATTR_REGCOUNT
	.align		4
        /*0000*/ 	.byte	0x04, 0x2f
        /*0002*/ 	.short	(.L_1 - .L_0)
	.align		4
.L_0:
        /*0004*/ 	.word	index@(default_function_kernel)
        /*0008*/ 	.word	0x00000050


	//----- nvinfo : EIATTR_FRAME_SIZE
	.align		4
.L_1:
        /*000c*/ 	.byte	0x04, 0x11
        /*000e*/ 	.short	(.L_3 - .L_2)
	.align		4
.L_2:
        /*0010*/ 	.word	index@(default_function_kernel)
        /*0014*/ 	.word	0x00000000


	//----- nvinfo : EIATTR_MIN_STACK_SIZE
	.align		4
.L_3:
        /*0018*/ 	.byte	0x04, 0x12
        /*001a*/ 	.short	(.L_5 - .L_4)
	.align		4
.L_4:
        /*001c*/ 	.word	index@(default_function_kernel)
        /*0020*/ 	.word	0x00000000
.L_5:


//--------------------- .nv.compat                --------------------------
	.section	.nv.compat,"",@"SHT_CUDA_COMPAT_INFO"
	.align	4
        /*0000*/ 	.byte	0x02, 0x09, 0x00, 0x00, 0x02, 0x02, 0x01, 0x00, 0x02, 0x05, 0x05, 0x00, 0x03, 0x07, 0x01, 0x01
        /*0010*/ 	.byte	0x02, 0x03, 0x00, 0x00, 0x02, 0x06, 0x01, 0x00, 0x04, 0x0b, 0x08, 0x00, 0x09, 0x00, 0x00, 0x00
        /*0020*/ 	.byte	0x00, 0x00, 0x00, 0x00


//--------------------- .nv.info.default_function_kernel --------------------------
	.section	.nv.info.default_function_kernel,"",@"SHT_CUDA_INFO"
	.sectionflags	@""
	.align	4


	//----- nvinfo : EIATTR_CUDA_API_VERSION
	.align		4
        /*0000*/ 	.byte	0x04, 0x37
        /*0002*/ 	.short	(.L_7 - .L_6)
.L_6:
        /*0004*/ 	.word	0x00000082


	//----- nvinfo : EIATTR_KPARAM_INFO
	.align		4
.L_7:
        /*0008*/ 	.byte	0x04, 0x17
        /*000a*/ 	.short	(.L_9 - .L_8)
.L_8:
        /*000c*/ 	.word	0x00000000
        /*0010*/ 	.short	0x0003
        /*0012*/ 	.short	0x0018
        /*0014*/ 	.byte	0x00, 0xf5, 0x21, 0x00


	//----- nvinfo : EIATTR_KPARAM_INFO
	.align		4
.L_9:
        /*0018*/ 	.byte	0x04, 0x17
        /*001a*/ 	.short	(.L_11 - .L_10)
.L_10:
        /*001c*/ 	.word	0x00000000
        /*0020*/ 	.short	0x0002
        /*0022*/ 	.short	0x0010
        /*0024*/ 	.byte	0x00, 0xf5, 0x21, 0x00


	//----- nvinfo : EIATTR_KPARAM_INFO
	.align		4
.L_11:
        /*0028*/ 	.byte	0x04, 0x17
        /*002a*/ 	.short	(.L_13 - .L_12)
.L_12:
        /*002c*/ 	.word	0x00000000
        /*0030*/ 	.short	0x0001
        /*0032*/ 	.short	0x0008
        /*0034*/ 	.byte	0x00, 0xf5, 0x21, 0x00


	//----- nvinfo : EIATTR_KPARAM_INFO
	.align		4
.L_13:
        /*0038*/ 	.byte	0x04, 0x17
        /*003a*/ 	.short	(.L_15 - .L_14)
.L_14:
        /*003c*/ 	.word	0x00000000
        /*0040*/ 	.short	0x0000
        /*0042*/ 	.short	0x0000
        /*0044*/ 	.byte	0x00, 0xf5, 0x21, 0x00


	//----- nvinfo : EIATTR_SPARSE_MMA_MASK
	.align		4
.L_15:
        /*0048*/ 	.byte	0x03, 0x50
        /*004a*/ 	.short	0x0000


	//----- nvinfo : EIATTR_MAXREG_COUNT
	.align		4
        /*004c*/ 	.byte	0x03, 0x1b
        /*004e*/ 	.short	0x00ff


	//----- nvinfo : EIATTR_NUM_BARRIERS
	.align		4
        /*0050*/ 	.byte	0x02, 0x4c
        /*0052*/ 	.byte	0x01
	.zero		1


	//----- nvinfo : EIATTR_MERCURY_ISA_VERSION
	.align		4
        /*0054*/ 	.byte	0x03, 0x5f
        /*0056*/ 	.short	0x0101


	//----- nvinfo : EIATTR_VRC_CTA_INIT_COUNT
	.align		4
        /*0058*/ 	.byte	0x02, 0x4a
	.zero		1
	.zero		1


	//----- nvinfo : EIATTR_EXIT_INSTR_OFFSETS
	.align		4
        /*005c*/ 	.byte	0x04, 0x1c
        /*005e*/ 	.short	(.L_17 - .L_16)


	//   ....[0]....
.L_16:
        /*0060*/ 	.word	0x00001180


	//----- nvinfo : EIATTR_MAX_THREADS
	.align		4
.L_17:
        /*0064*/ 	.byte	0x04, 0x05
        /*0066*/ 	.short	(.L_19 - .L_18)
.L_18:
        /*0068*/ 	.word	0x00000020
        /*006c*/ 	.word	0x00000001
        /*0070*/ 	.word	0x00000001


	//----- nvinfo : EIATTR_CBANK_PARAM_SIZE
	.align		4
.L_19:
        /*0074*/ 	.byte	0x03, 0x19
        /*0076*/ 	.short	0x0020


	//----- nvinfo : EIATTR_PARAM_CBANK
	.align		4
        /*0078*/ 	.byte	0x04, 0x0a
        /*007a*/ 	.short	(.L_21 - .L_20)
	.align		4
.L_20:
        /*007c*/ 	.word	index@(.nv.constant0.default_function_kernel)
        /*0080*/ 	.short	0x0380
        /*0082*/ 	.short	0x0020


	//----- nvinfo : EIATTR_SW_WAR
	.align		4
.L_21:
        /*0084*/ 	.byte	0x04, 0x36
        /*0086*/ 	.short	(.L_23 - .L_22)
.L_22:
        /*0088*/ 	.word	0x00000008
.L_23:


//--------------------- .nv.callgraph             --------------------------
	.section	.nv.callgraph,"",@"SHT_CUDA_CALLGRAPH"
	.align	4
	.sectionentsize	8
	.align		4
        /*0000*/ 	.word	0x00000000
	.align		4
        /*0004*/ 	.word	0xffffffff
	.align		4
        /*0008*/ 	.word	0x00000000
	.align		4
        /*000c*/ 	.word	0xfffffffe
	.align		4
        /*0010*/ 	.word	0x00000000
	.align		4
        /*0014*/ 	.word	0xfffffffd
	.align		4
        /*0018*/ 	.word	0x00000000
	.align		4
        /*001c*/ 	.word	0xfffffffc


//--------------------- .text.default_function_kernel --------------------------
	.section	.text.default_function_kernel,"ax",@progbits
	.align	128
        .global         default_function_kernel
        .type           default_function_kernel,@function
        .size           default_function_kernel,(.L_x_2 - default_function_kernel)
        .other          default_function_kernel,@"STO_CUDA_ENTRY STV_DEFAULT"
default_function_kernel:
.text.default_function_kernel:
[----:B------:R-:W-:Y:S01]  /*0000*/  LDC R1, c[0x0][0x37c] ;  /* 0x0000df00ff017b82 */ /* 0x000fe20000000800 */
[----:B------:R-:W0:Y:S07]  /*0010*/  S2R R0, SR_CTAID.X ;  /* 0x0000000000007919 */ /* 0x000e2e0000002500 */
[----:B------:R-:W1:Y:S01]  /*0020*/  LDC.64 R4, c[0x0][0x388] ;  /* 0x0000e200ff047b82 */ /* 0x000e620000000a00 */
[----:B------:R-:W-:Y:S01]  /*0030*/  UMOV UR4, 0x400 ;  /* 0x0000040000047882 */ /* 0x000fe20000000000 */
[----:B------:R-:W-:Y:S01]  /*0040*/  HFMA2 R61, -RZ, RZ, 0, 0 ;  /* 0x00000000ff3d7431 */ /* 0x000fe200000001ff */
[----:B------:R-:W2:Y:S01]  /*0050*/  S2R R2, SR_TID.X ;  /* 0x0000000000027919 */ /* 0x000ea20000002100 */
[----:B------:R-:W-:Y:S01]  /*0060*/  UIADD3 UR6, UPT, UPT, UR4, 0x400, URZ ;  /* 0x0000040004067890 */ /* 0x000fe2000fffe0ff */
[----:B------:R-:W-:-:S02]  /*0070*/  CS2R R58, SRZ ;  /* 0x00000000003a7805 */ /* 0x000fc4000001ff00 */
[----:B------:R-:W-:Y:S02]  /*0080*/  CS2R R50, SRZ ;  /* 0x0000000000327805 */ /* 0x000fe4000001ff00 */
[----:B------:R-:W-:Y:S01]  /*0090*/  CS2R R46, SRZ ;  /* 0x00000000002e7805 */ /* 0x000fe2000001ff00 */
[----:B------:R-:W3:Y:S01]  /*00a0*/  LDC.64 R6, c[0x0][0x380] ;  /* 0x0000e000ff067b82 */ /* 0x000ee20000000a00 */
[----:B------:R-:W-:Y:S02]  /*00b0*/  CS2R R44, SRZ ;  /* 0x00000000002c7805 */ /* 0x000fe4000001ff00 */
[----:B------:R-:W-:Y:S02]  /*00c0*/  CS2R R42, SRZ ;  /* 0x00000000002a7805 */ /* 0x000fe4000001ff00 */
[----:B------:R-:W-:Y:S02]  /*00d0*/  CS2R R40, SRZ ;  /* 0x0000000000287805 */ /* 0x000fe4000001ff00 */
[----:B------:R-:W-:-:S02]  /*00e0*/  CS2R R48, SRZ ;  /* 0x0000000000307805 */ /* 0x000fc4000001ff00 */
[----:B------:R-:W-:Y:S01]  /*00f0*/  MOV R57, RZ ;  /* 0x000000ff00397202 */ /* 0x000fe20000000f00 */
[----:B------:R-:W4:Y:S01]  /*0100*/  LDCU.64 UR8, c[0x0][0x358] ;  /* 0x00006b00ff0877ac */ /* 0x000f220008000a00 */
[----:B------:R-:W5:Y:S01]  /*0110*/  S2UR UR7, SR_CgaCtaId ;  /* 0x00000000000779c3 */ /* 0x000f620000008800 */
[C---:B0-----:R-:W-:Y:S02]  /*0120*/  SHF.L.U32 R3, R0.reuse, 0x8, RZ ;  /* 0x0000000800037819 */ /* 0x041fe400000006ff */
[----:B------:R-:W-:Y:S02]  /*0130*/  SHF.L.U32 R9, R0, 0xd, RZ ;  /* 0x0000000d00097819 */ /* 0x000fe400000006ff */
[C---:B--2---:R-:W-:Y:S02]  /*0140*/  SHF.L.U32 R8, R2.reuse, 0x8, RZ ;  /* 0x0000000802087819 */ /* 0x044fe400000006ff */
[----:B------:R-:W-:Y:S02]  /*0150*/  LOP3.LUT R3, R3, 0x7fffc000, RZ, 0xc0, !PT ;  /* 0x7fffc00003037812 */ /* 0x000fe400078ec0ff */
[C---:B------:R-:W-:Y:S01]  /*0160*/  SHF.L.U32 R10, R2.reuse, 0x7, RZ ;  /* 0x00000007020a7819 */ /* 0x040fe200000006ff */
[----:B-----5:R-:W-:Y:S01]  /*0170*/  ULEA UR5, UR7, UR4, 0x18 ;  /* 0x0000000407057291 */ /* 0x020fe2000f8ec0ff */
[----:B------:R-:W-:Y:S01]  /*0180*/  SHF.L.U32 R11, R2, 0x1, RZ ;  /* 0x00000001020b7819 */ /* 0x000fe200000006ff */
[----:B------:R-:W-:Y:S01]  /*0190*/  ULEA UR6, UR7, UR6, 0x18 ;  /* 0x0000000607067291 */ /* 0x000fe2000f8ec0ff */
[----:B------:R-:W-:Y:S01]  /*01a0*/  LOP3.LUT R3, R3, 0x1e00, R8, 0xf8, !PT ;  /* 0x00001e0003037812 */ /* 0x000fe200078ef808 */
[----:B------:R-:W-:Y:S01]  /*01b0*/  UMOV UR4, URZ ;  /* 0x000000ff00047c82 */ /* 0x000fe20008000000 */
[----:B------:R-:W-:-:S02]  /*01c0*/  LOP3.LUT R9, R11, R9, R10, 0xfe, !PT ;  /* 0x000000090b097212 */ /* 0x000fc400078efe0a */
[C---:B------:R-:W-:Y:S02]  /*01d0*/  SHF.L.U32 R8, R2.reuse, 0x2, RZ ;  /* 0x0000000202087819 */ /* 0x040fe400000006ff */
[----:B------:R-:W-:Y:S02]  /*01e0*/  LOP3.LUT R9, R9, 0x7ee06, RZ, 0xc0, !PT ;  /* 0x0007ee0609097812 */ /* 0x000fe400078ec0ff */
[----:B------:R-:W-:Y:S02]  /*01f0*/  LOP3.LUT R3, R3, 0x4, R8, 0xf8, !PT ;  /* 0x0000000403037812 */ /* 0x000fe400078ef808 */
[C---:B------:R-:W-:Y:S01]  /*0200*/  SHF.L.U32 R53, R2.reuse, 0x5, RZ ;  /* 0x0000000502357819 */ /* 0x040fe200000006ff */
[----:B-1----:R-:W-:Y:S01]  /*0210*/  IMAD.WIDE.U32 R4, R9, 0x4, R4 ;  /* 0x0000000409047825 */ /* 0x002fe200078e0004 */
[----:B------:R-:W-:Y:S02]  /*0220*/  LEA R55, R2, UR5, 0x4 ;  /* 0x0000000502377c11 */ /* 0x000fe4000f8e20ff */
[----:B------:R-:W-:Y:S01]  /*0230*/  LOP3.LUT R52, R53, 0x1e0, RZ, 0xc0, !PT ;  /* 0x000001e035347812 */ /* 0x000fe200078ec0ff */
[----:B---3--:R-:W-:Y:S01]  /*0240*/  IMAD.WIDE.U32 R6, R3, 0x4, R6 ;  /* 0x0000000403067825 */ /* 0x008fe200078e0006 */
[----:B------:R-:W-:-:S02]  /*0250*/  IADD3 R66, P0, PT, R4, 0x4000, RZ ;  /* 0x0000400004427810 */ /* 0x000fc40007f1e0ff */
[----:B------:R-:W-:Y:S02]  /*0260*/  LOP3.LUT R3, R0, 0x3f, RZ, 0xc0, !PT ;  /* 0x0000003f00037812 */ /* 0x000fe400078ec0ff */
[----:B------:R-:W-:Y:S02]  /*0270*/  IADD3 R64, P1, PT, R6, 0x8000, RZ ;  /* 0x0000800006407810 */ /* 0x000fe40007f3e0ff */
[----:B------:R-:W-:Y:S02]  /*0280*/  IADD3.X R67, PT, PT, RZ, R5, RZ, P0, !PT ;  /* 0x00000005ff437210 */ /* 0x000fe400007fe4ff */
[----:B------:R-:W-:Y:S02]  /*0290*/  IADD3.X R65, PT, PT, RZ, R7, RZ, P1, !PT ;  /* 0x00000007ff417210 */ /* 0x000fe40000ffe4ff */
[----:B------:R-:W-:Y:S02]  /*02a0*/  LOP3.LUT R53, R53, 0x200, RZ, 0xc0, !PT ;  /* 0x0000020035357812 */ /* 0x000fe400078ec0ff */
[----:B----4-:R-:W-:-:S07]  /*02b0*/  LEA R54, R2, UR6, 0x3 ;  /* 0x0000000602367c11 */ /* 0x010fce000f8e18ff */
.L_x_0:
[----:B------:R-:W2:Y:S04]  /*02c0*/  LDG.E.128.CONSTANT R24, desc[UR8][R64.64+-0x8000] ;  /* 0xff80000840187981 */ /* 0x000ea8000c1e9d00 */
[----:B------:R0:W3:Y:S04]  /*02d0*/  LDG.E.128.CONSTANT R28, desc[UR8][R64.64] ;  /* 0x00000008401c7981 */ /* 0x0000e8000c1e9d00 */
[----:B------:R-:W4:Y:S04]  /*02e0*/  LDG.E.64.CONSTANT R36, desc[UR8][R66.64+-0x4000] ;  /* 0xffc0000842247981 */ /* 0x000f28000c1e9b00 */
[----:B------:R1:W5:Y:S01]  /*02f0*/  LDG.E.64.CONSTANT R38, desc[UR8][R66.64] ;  /* 0x0000000842267981 */ /* 0x000362000c1e9b00 */
[----:B------:R-:W-:Y:S01]  /*0300*/  UIADD3 UR4, UPT, UPT, UR4, 0x1, URZ ;  /* 0x0000000104047890 */ /* 0x000fe2000fffe0ff */
[----:B------:R-:W-:Y:S03]  /*0310*/  BAR.SYNC.DEFER_BLOCKING 0x0 ;  /* 0x0000000000007b1d */ /* 0x000fe60000010000 */
[----:B------:R-:W-:Y:S01]  /*0320*/  UISETP.NE.AND UP0, UPT, UR4, 0x40, UPT ;  /* 0x000000400400788c */ /* 0x000fe2000bf05270 */
[----:B0-----:R-:W-:-:S02]  /*0330*/  IADD3 R64, P1, PT, R64, 0x20, RZ ;  /* 0x0000002040407810 */ /* 0x001fc40007f3e0ff */
[----:B-1----:R-:W-:Y:S02]  /*0340*/  IADD3 R66, P0, PT, R66, 0x20, RZ ;  /* 0x0000002042427810 */ /* 0x002fe40007f1e0ff */
[----:B------:R-:W-:Y:S02]  /*0350*/  IADD3.X R65, PT, PT, RZ, R65, RZ, P1, !PT ;  /* 0x00000041ff417210 */ /* 0x000fe40000ffe4ff */
[----:B------:R-:W-:Y:S01]  /*0360*/  IADD3.X R67, PT, PT, RZ, R67, RZ, P0, !PT ;  /* 0x00000043ff437210 */ /* 0x000fe200007fe4ff */
[----:B--2---:R-:W-:Y:S04]  /*0370*/  STS.128 [R55], R24 ;  /* 0x0000001837007388 */ /* 0x004fe80000000c00 */
[----:B---3--:R-:W-:Y:S04]  /*0380*/  STS.128 [R55+0x200], R28 ;  /* 0x0002001c37007388 */ /* 0x008fe80000000c00 */
[----:B----4-:R-:W-:Y:S04]  /*0390*/  STS.64 [R54], R36 ;  /* 0x0000002436007388 */ /* 0x010fe80000000a00 */
[----:B-----5:R-:W-:Y:S01]  /*03a0*/  STS.64 [R54+0x100], R38 ;  /* 0x0001002636007388 */ /* 0x020fe20000000a00 */
[----:B------:R-:W-:Y:S06]  /*03b0*/  BAR.SYNC.DEFER_BLOCKING 0x0 ;  /* 0x0000000000007b1d */ /* 0x000fec0000010000 */
[----:B------:R-:W-:Y:S04]  /*03c0*/  LDS.128 R4, [R52+UR6] ;  /* 0x0000000634047984 */ /* 0x000fe80008000c00 */
[----:B------:R-:W0:Y:S04]  /*03d0*/  LDS.128 R20, [R53+UR5] ;  /* 0x0000000535147984 */ /* 0x000e280008000c00 */
[----:B------:R-:W1:Y:S04]  /*03e0*/  LDS.128 R32, [R53+UR5+0x20] ;  /* 0x0000200535207984 */ /* 0x000e680008000c00 */
[----:B------:R-:W2:Y:S04]  /*03f0*/  LDS.128 R8, [R53+UR5+0x40] ;  /* 0x0000400535087984 */ /* 0x000ea80008000c00 */
[----:B------:R-:W3:Y:S04]  /*0400*/  LDS.128 R24, [R53+UR5+0xe0] ;  /* 0x0000e00535187984 */ /* 0x000ee80008000c00 */
[----:B------:R-:W4:Y:S04]  /*0410*/  LDS.128 R12, [R53+UR5+0x60] ;  /* 0x00006005350c7984 */ /* 0x000f280008000c00 */
[----:B------:R-:W5:Y:S04]  /*0420*/  LDS.128 R16, [R53+UR5+0x80] ;  /* 0x0000800535107984 */ /* 0x000f680008000c00 */
[----:B------:R-:W5:Y:S04]  /*0430*/  LDS.128 R28, [R53+UR5+0xa0] ;  /* 0x0000a005351c7984 */ /* 0x000f680008000c00 */
[----:B------:R-:W5:Y:S01]  /*0440*/  LDS.128 R36, [R53+UR5+0x120] ;  /* 0x0001200535247984 */ /* 0x000f620008000c00 */
[----:B0-----:R-:W-:-:S04]  /*0450*/  FFMA R20, R20, R4, R49 ;  /* 0x0000000414147223 */ /* 0x001fc80000000031 */
[----:B------:R-:W-:Y:S01]  /*0460*/  FFMA R21, R5, R21, R20 ;  /* 0x0000001505157223 */ /* 0x000fe20000000014 */
[----:B-1----:R-:W-:-:S03]  /*0470*/  FFMA R32, R32, R4, R40 ;  /* 0x0000000420207223 */ /* 0x002fc60000000028 */
[----:B------:R-:W-:Y:S01]  /*0480*/  FFMA R22, R6, R22, R21 ;  /* 0x0000001606167223 */ /* 0x000fe20000000015 */
[----:B------:R-:W-:Y:S01]  /*0490*/  FFMA R33, R5, R33, R32 ;  /* 0x0000002105217223 */ /* 0x000fe20000000020 */
[----:B--2---:R-:W-:Y:S02]  /*04a0*/  FFMA R8, R8, R4, R57 ;  /* 0x0000000408087223 */ /* 0x004fe40000000039 */
[C---:B------:R-:W-:Y:S01]  /*04b0*/  FFMA R56, R7.reuse, R23, R22 ;  /* 0x0000001707387223 */ /* 0x040fe20000000016 */
[----:B------:R-:W-:Y:S01]  /*04c0*/  FFMA R34, R6, R34, R33 ;  /* 0x0000002206227223 */ /* 0x000fe20000000021 */
[----:B------:R-:W0:Y:S01]  /*04d0*/  LDS.128 R20, [R53+UR5+0xc0] ;  /* 0x0000c00535147984 */ /* 0x000e220008000c00 */
[-C--:B---3--:R-:W-:Y:S01]  /*04e0*/  FFMA R24, R24, R4.reuse, R61 ;  /* 0x0000000418187223 */ /* 0x088fe2000000003d */
[-C--:B----4-:R-:W-:Y:S01]  /*04f0*/  FFMA R12, R12, R4.reuse, R51 ;  /* 0x000000040c0c7223 */ /* 0x090fe20000000033 */
[----:B------:R-:W-:Y:S01]  /*0500*/  FFMA R57, R7, R35, R34 ;  /* 0x0000002307397223 */ /* 0x000fe20000000022 */
[C---:B------:R-:W-:Y:S01]  /*0510*/  FFMA R9, R5.reuse, R9, R8 ;  /* 0x0000000905097223 */ /* 0x040fe20000000008 */
[----:B------:R-:W1:Y:S01]  /*0520*/  LDS.128 R32, [R53+UR5+0x100] ;  /* 0x0001000535207984 */ /* 0x000e620008000c00 */
[C---:B------:R-:W-:Y:S01]  /*0530*/  FFMA R25, R5.reuse, R25, R24 ;  /* 0x0000001905197223 */ /* 0x040fe20000000018 */
[----:B-----5:R-:W-:Y:S01]  /*0540*/  FFMA R16, R16, R4, R47 ;  /* 0x0000000410107223 */ /* 0x020fe2000000002f */
[C---:B------:R-:W-:Y:S01]  /*0550*/  FFMA R13, R5.reuse, R13, R12 ;  /* 0x0000000d050d7223 */ /* 0x040fe2000000000c */
[C---:B------:R-:W-:Y:S01]  /*0560*/  FFMA R10, R6.reuse, R10, R9 ;  /* 0x0000000a060a7223 */ /* 0x040fe20000000009 */
[----:B------:R-:W-:Y:S01]  /*0570*/  FFMA R26, R6, R26, R25 ;  /* 0x0000001a061a7223 */ /* 0x000fe20000000019 */
[----:B------:R-:W-:Y:S01]  /*0580*/  FFMA R28, R28, R4, R45 ;  /* 0x000000041c1c7223 */ /* 0x000fe2000000002d */
[----:B------:R-:W-:Y:S01]  /*0590*/  FFMA R17, R5, R17, R16 ;  /* 0x0000001105117223 */ /* 0x000fe20000000010 */
[C---:B------:R-:W-:Y:S01]  /*05a0*/  FFMA R14, R6.reuse, R14, R13 ;  /* 0x0000000e060e7223 */ /* 0x040fe2000000000d */
[----:B------:R-:W-:Y:S01]  /*05b0*/  FFMA R68, R7, R27, R26 ;  /* 0x0000001b07447223 */ /* 0x000fe2000000001a */
[----:B------:R-:W-:Y:S01]  /*05c0*/  FFMA R29, R5, R29, R28 ;  /* 0x0000001d051d7223 */ /* 0x000fe2000000001c */
[----:B------:R-:W2:Y:S01]  /*05d0*/  LDS.128 R24, [R53+UR5+0x1c0] ;  /* 0x0001c00535187984 */ /* 0x000ea20008000c00 */
[C---:B------:R-:W-:Y:S01]  /*05e0*/  FFMA R18, R6.reuse, R18, R17 ;  /* 0x0000001206127223 */ /* 0x040fe20000000011 */
[C---:B------:R-:W-:Y:S01]  /*05f0*/  FFMA R70, R7.reuse, R11, R10 ;  /* 0x0000000b07467223 */ /* 0x040fe2000000000a */
[----:B------:R-:W-:Y:S01]  /*0600*/  FFMA R30, R6, R30, R29 ;  /* 0x0000001e061e7223 */ /* 0x000fe2000000001d */
[C---:B------:R-:W-:Y:S01]  /*0610*/  FFMA R71, R7.reuse, R15, R14 ;  /* 0x0000000f07477223 */ /* 0x040fe2000000000e */
[----:B------:R-:W-:Y:S01]  /*0620*/  FFMA R62, R7, R19, R18 ;  /* 0x00000013073e7223 */ /* 0x000fe20000000012 */
[----:B------:R-:W3:Y:S01]  /*0630*/  LDS.128 R8, [R53+UR5+0x140] ;  /* 0x0001400535087984 */ /* 0x000ee20008000c00 */
[----:B------:R-:W-:-:S03]  /*0640*/  FFMA R36, R36, R4, R42 ;  /* 0x0000000424247223 */ /* 0x000fc6000000002a */
[----:B------:R-:W4:Y:S01]  /*0650*/  LDS.128 R12, [R53+UR5+0x160] ;  /* 0x00016005350c7984 */ /* 0x000f220008000c00 */
[----:B------:R-:W-:-:S03]  /*0660*/  FFMA R37, R5, R37, R36 ;  /* 0x0000002505257223 */ /* 0x000fc60000000024 */
[----:B------:R-:W5:Y:S01]  /*0670*/  LDS.128 R16, [R53+UR5+0x180] ;  /* 0x0001800535107984 */ /* 0x000f620008000c00 */
[----:B------:R-:W-:-:S04]  /*0680*/  FFMA R38, R6, R38, R37 ;  /* 0x0000002606267223 */ /* 0x000fc80000000025 */
[C---:B------:R-:W-:Y:S02]  /*0690*/  FFMA R60, R7.reuse, R39, R38 ;  /* 0x00000027073c7223 */ /* 0x040fe40000000026 */
[----:B------:R-:W-:Y:S01]  /*06a0*/  LDS.128 R36, [R53+UR5+0x10] ;  /* 0x0000100535247984 */ /* 0x000fe20008000c00 */
[-C--:B0-----:R-:W-:Y:S01]  /*06b0*/  FFMA R20, R20, R4.reuse, R59 ;  /* 0x0000000414147223 */ /* 0x081fe2000000003b */
[----:B------:R-:W-:Y:S02]  /*06c0*/  FFMA R59, R7, R31, R30 ;  /* 0x0000001f073b7223 */ /* 0x000fe4000000001e */
[----:B------:R-:W0:Y:S01]  /*06d0*/  LDS.128 R28, [R53+UR5+0x1e0] ;  /* 0x0001e005351c7984 */ /* 0x000e220008000c00 */
[----:B------:R-:W-:Y:S01]  /*06e0*/  FFMA R21, R5, R21, R20 ;  /* 0x0000001505157223 */ /* 0x000fe20000000014 */
[----:B-1----:R-:W-:-:S03]  /*06f0*/  FFMA R32, R32, R4, R48 ;  /* 0x0000000420207223 */ /* 0x002fc60000000030 */
[----:B------:R-:W-:Y:S01]  /*0700*/  FFMA R22, R6, R22, R21 ;  /* 0x0000001606167223 */ /* 0x000fe20000000015 */
[----:B------:R-:W-:-:S03]  /*0710*/  FFMA R33, R5, R33, R32 ;  /* 0x0000002105217223 */ /* 0x000fc60000000020 */
[C---:B------:R-:W-:Y:S01]  /*0720*/  FFMA R69, R7.reuse, R23, R22 ;  /* 0x0000001707457223 */ /* 0x040fe20000000016 */
[----:B------:R-:W-:Y:S01]  /*0730*/  FFMA R34, R6, R34, R33 ;  /* 0x0000002206227223 */ /* 0x000fe20000000021 */
[----:B------:R-:W1:Y:S01]  /*0740*/  LDS.128 R20, [R53+UR5+0x1a0] ;  /* 0x0001a00535147984 */ /* 0x000e620008000c00 */
[----:B--2---:R-:W-:Y:S02]  /*0750*/  FFMA R24, R24, R4, R50 ;  /* 0x0000000418187223 */ /* 0x004fe40000000032 */
[----:B------:R-:W-:Y:S01]  /*0760*/  FFMA R61, R7, R35, R34 ;  /* 0x00000023073d7223 */ /* 0x000fe20000000022 */
[----:B------:R-:W-:Y:S01]  /*0770*/  LDS.128 R48, [R53+UR5+0x70] ;  /* 0x0000700535307984 */ /* 0x000fe20008000c00 */
[----:B------:R-:W-:-:S03]  /*0780*/  FFMA R25, R5, R25, R24 ;  /* 0x0000001905197223 */ /* 0x000fc60000000018 */
[----:B------:R-:W2:Y:S01]  /*0790*/  LDS.128 R32, [R52+UR6+0x10] ;  /* 0x0000100634207984 */ /* 0x000ea20008000c00 */
[----:B---3--:R-:W-:Y:S01]  /*07a0*/  FFMA R8, R8, R4, R41 ;  /* 0x0000000408087223 */ /* 0x008fe20000000029 */
[----:B------:R-:W-:Y:S01]  /*07b0*/  FFMA R26, R6, R26, R25 ;  /* 0x0000001a061a7223 */ /* 0x000fe20000000019 */
[-C--:B----4-:R-:W-:Y:S02]  /*07c0*/  FFMA R12, R12, R4.reuse, R43 ;  /* 0x000000040c0c7223 */ /* 0x090fe4000000002b */
[----:B------:R-:W-:Y:S01]  /*07d0*/  FFMA R9, R5, R9, R8 ;  /* 0x0000000905097223 */ /* 0x000fe20000000008 */
[----:B------:R-:W-:Y:S01]  /*07e0*/  FFMA R73, R7, R27, R26 ;  /* 0x0000001b07497223 */ /* 0x000fe2000000001a */
[----:B------:R-:W3:Y:S01]  /*07f0*/  LDS.128 R40, [R53+UR5+0x30] ;  /* 0x0000300535287984 */ /* 0x000ee20008000c00 */
[----:B-----5:R-:W-:Y:S01]  /*0800*/  FFMA R16, R16, R4, R44 ;  /* 0x0000000410107223 */ /* 0x020fe2000000002c */
[C---:B------:R-:W-:Y:S01]  /*0810*/  FFMA R13, R5.reuse, R13, R12 ;  /* 0x0000000d050d7223 */ /* 0x040fe2000000000c */
[C---:B------:R-:W-:Y:S01]  /*0820*/  FFMA R10, R6.reuse, R10, R9 ;  /* 0x0000000a060a7223 */ /* 0x040fe20000000009 */
[----:B------:R-:W4:Y:S01]  /*0830*/  LDS.128 R24, [R53+UR5+0x170] ;  /* 0x0001700535187984 */ /* 0x000f220008000c00 */
[----:B------:R-:W-:Y:S01]  /*0840*/  FFMA R17, R5, R17, R16 ;  /* 0x0000001105117223 */ /* 0x000fe20000000010 */
[----:B------:R-:W-:Y:S01]  /*0850*/  FFMA R14, R6, R14, R13 ;  /* 0x0000000e060e7223 */ /* 0x000fe2000000000d */
[----:B------:R-:W-:-:S02]  /*0860*/  FFMA R77, R7, R11, R10 ;  /* 0x0000000b074d7223 */ /* 0x000fc4000000000a */
[----:B------:R-:W-:Y:S01]  /*0870*/  FFMA R18, R6, R18, R17 ;  /* 0x0000001206127223 */ /* 0x000fe20000000011 */
[C---:B------:R-:W-:Y:S01]  /*0880*/  FFMA R72, R7.reuse, R15, R14 ;  /* 0x0000000f07487223 */ /* 0x040fe2000000000e */
[----:B------:R-:W5:Y:S02]  /*0890*/  LDS.128 R8, [R53+UR5+0xf0] ;  /* 0x0000f00535087984 */ /* 0x000f640008000c00 */
[----:B------:R-:W-:Y:S01]  /*08a0*/  FFMA R63, R7, R19, R18 ;  /* 0x00000013073f7223 */ /* 0x000fe20000000012 */
[----:B0-----:R-:W-:Y:S01]  /*08b0*/  FFMA R28, R28, R4, R58 ;  /* 0x000000041c1c7223 */ /* 0x001fe2000000003a */
[----:B------:R-:W0:Y:S03]  /*08c0*/  LDS.128 R16, [R53+UR5+0xb0] ;  /* 0x0000b00535107984 */ /* 0x000e260008000c00 */
[----:B------:R-:W-:Y:S01]  /*08d0*/  FFMA R29, R5, R29, R28 ;  /* 0x0000001d051d7223 */ /* 0x000fe2000000001c */
[----:B------:R-:W0:Y:S03]  /*08e0*/  LDS.128 R12, [R53+UR5+0xd0] ;  /* 0x0000d005350c7984 */ /* 0x000e260008000c00 */
[----:B------:R-:W-:Y:S01]  /*08f0*/  FFMA R30, R6, R30, R29 ;  /* 0x0000001e061e7223 */ /* 0x000fe2000000001d */
[----:B-1----:R-:W-:-:S03]  /*0900*/  FFMA R20, R20, R4, R46 ;  /* 0x0000000414147223 */ /* 0x002fc6000000002e */
[----:B------:R-:W-:Y:S01]  /*0910*/  FFMA R75, R7, R31, R30 ;  /* 0x0000001f074b7223 */ /* 0x000fe2000000001e */
[----:B------:R-:W1:Y:S01]  /*0920*/  LDS.128 R44, [R53+UR5+0x50] ;  /* 0x00005005352c7984 */ /* 0x000e620008000c00 */
[----:B------:R-:W-:-:S03]  /*0930*/  FFMA R21, R5, R21, R20 ;  /* 0x0000001505157223 */ /* 0x000fc60000000014 */
[----:B------:R-:W1:Y:S01]  /*0940*/  LDS.128 R28, [R53+UR5+0x150] ;  /* 0x00015005351c7984 */ /* 0x000e620008000c00 */
[----:B------:R-:W-:Y:S01]  /*0950*/  FFMA R22, R6, R22, R21 ;  /* 0x0000001606167223 */ /* 0x000fe20000000015 */
[C---:B--2---:R-:W-:Y:S01]  /*0960*/  FFMA R48, R32.reuse, R48, R71 ;  /* 0x0000003020307223 */ /* 0x044fe20000000047 */
[C---:B------:R-:W-:Y:S02]  /*0970*/  FFMA R36, R32.reuse, R36, R56 ;  /* 0x0000002420247223 */ /* 0x040fe40000000038 */
[----:B------:R-:W-:Y:S01]  /*0980*/  FFMA R58, R7, R23, R22 ;  /* 0x00000017073a7223 */ /* 0x000fe20000000016 */
[----:B------:R-:W-:Y:S01]  /*0990*/  FFMA R21, R33, R49, R48 ;  /* 0x0000003121157223 */ /* 0x000fe20000000030 */
[----:B------:R-:W2:Y:S01]  /*09a0*/  LDS.128 R4, [R53+UR5+0x90] ;  /* 0x0000900535047984 */ /* 0x000ea20008000c00 */
[----:B------:R-:W-:Y:S01]  /*09b0*/  FFMA R37, R37, R33, R36 ;  /* 0x0000002125257223 */ /* 0x000fe20000000024 */
[----:B---3--:R-:W-:Y:S01]  /*09c0*/  FFMA R40, R32, R40, R57 ;  /* 0x0000002820287223 */ /* 0x008fe20000000039 */
[----:B------:R-:W-:-:S02]  /*09d0*/  FFMA R50, R34, R50, R21 ;  /* 0x0000003222327223 */ /* 0x000fc40000000015 */
[----:B------:R-:W3:Y:S01]  /*09e0*/  LDS.128 R20, [R53+UR5+0x110] ;  /* 0x0001100535147984 */ /* 0x000ee20008000c00 */
[----:B------:R-:W-:Y:S01]  /*09f0*/  FFMA R38, R38, R34, R37 ;  /* 0x0000002226267223 */ /* 0x000fe20000000025 */
[C---:B----4-:R-:W-:Y:S01]  /*0a00*/  FFMA R24, R32.reuse, R24, R72 ;  /* 0x0000001820187223 */ /* 0x050fe20000000048 */
[----:B------:R-:W-:Y:S01]  /*0a10*/  FFMA R41, R33, R41, R40 ;  /* 0x0000002921297223 */ /* 0x000fe20000000028 */
[----:B------:R-:W-:Y:S01]  /*0a20*/  FFMA R51, R35, R51, R50 ;  /* 0x0000003323337223 */ /* 0x000fe20000000032 */
[----:B------:R-:W-:Y:S01]  /*0a30*/  FFMA R49, R39, R35, R38 ;  /* 0x0000002327317223 */ /* 0x000fe20000000026 */
[C---:B------:R-:W-:Y:S01]  /*0a40*/  FFMA R25, R33.reuse, R25, R24 ;  /* 0x0000001921197223 */ /* 0x040fe20000000018 */
[----:B-----5:R-:W-:Y:S01]  /*0a50*/  FFMA R8, R32, R8, R68 ;  /* 0x0000000820087223 */ /* 0x020fe20000000044 */
[----:B------:R-:W4:Y:S01]  /*0a60*/  LDS.128 R36, [R53+UR5+0x130] ;  /* 0x0001300535247984 */ /* 0x000f220008000c00 */
[C---:B------:R-:W-:Y:S01]  /*0a70*/  FFMA R42, R34.reuse, R42, R41 ;  /* 0x0000002a222a7223 */ /* 0x040fe20000000029 */
[----:B------:R-:W-:Y:S01]  /*0a80*/  FFMA R26, R34, R26, R25 ;  /* 0x0000001a221a7223 */ /* 0x000fe20000000019 */
[C---:B0-----:R-:W-:Y:S01]  /*0a90*/  FFMA R16, R32.reuse, R16, R59 ;  /* 0x0000001020107223 */ /* 0x041fe2000000003b */
[----:B------:R-:W-:Y:S01]  /*0aa0*/  FFMA R9, R33, R9, R8 ;  /* 0x0000000921097223 */ /* 0x000fe20000000008 */
[C---:B------:R-:W-:Y:S01]  /*0ab0*/  FFMA R40, R35.reuse, R43, R42 ;  /* 0x0000002b23287223 */ /* 0x040fe2000000002a */
[----:B------:R-:W-:Y:S01]  /*0ac0*/  FFMA R43, R35, R27, R26 ;  /* 0x0000001b232b7223 */ /* 0x000fe2000000001a */
[----:B------:R-:W-:Y:S01]  /*0ad0*/  FFMA R12, R32, R12, R69 ;  /* 0x0000000c200c7223 */ /* 0x000fe20000000045 */
[----:B------:R-:W-:Y:S01]  /*0ae0*/  FFMA R17, R33, R17, R16 ;  /* 0x0000001121117223 */ /* 0x000fe20000000010 */
[----:B------:R-:W-:-:S02]  /*0af0*/  FFMA R10, R34, R10, R9 ;  /* 0x0000000a220a7223 */ /* 0x000fc40000000009 */
[C---:B------:R-:W-:Y:S01]  /*0b00*/  FFMA R13, R33.reuse, R13, R12 ;  /* 0x0000000d210d7223 */ /* 0x040fe2000000000c */
[----:B------:R-:W-:Y:S01]  /*0b10*/  FFMA R18, R34, R18, R17 ;  /* 0x0000001222127223 */ /* 0x000fe20000000011 */
[----:B-1----:R-:W-:Y:S02]  /*0b20*/  FFMA R44, R32, R44, R70 ;  /* 0x0000002c202c7223 */ /* 0x002fe40000000046 */
[----:B------:R-:W-:Y:S02]  /*0b30*/  FFMA R14, R34, R14, R13 ;  /* 0x0000000e220e7223 */ /* 0x000fe4000000000d */
[----:B------:R-:W-:Y:S02]  /*0b40*/  FFMA R45, R33, R45, R44 ;  /* 0x0000002d212d7223 */ /* 0x000fe4000000002c */
[C---:B------:R-:W-:Y:S01]  /*0b50*/  FFMA R59, R35.reuse, R15, R14 ;  /* 0x0000000f233b7223 */ /* 0x040fe2000000000e */
[----:B------:R-:W-:Y:S01]  /*0b60*/  FFMA R28, R32, R28, R77 ;  /* 0x0000001c201c7223 */ /* 0x000fe2000000004d */
[----:B------:R-:W0:Y:S01]  /*0b70*/  LDS.128 R12, [R53+UR5+0x1d0] ;  /* 0x0001d005350c7984 */ /* 0x000e220008000c00 */
[----:B------:R-:W-:Y:S01]  /*0b80*/  FFMA R46, R34, R46, R45 ;  /* 0x0000002e222e7223 */ /* 0x000fe2000000002d */
[----:B------:R-:W-:Y:S01]  /*0b90*/  FFMA R45, R35, R19, R18 ;  /* 0x00000013232d7223 */ /* 0x000fe20000000012 */
[----:B------:R-:W-:Y:S01]  /*0ba0*/  FFMA R29, R33, R29, R28 ;  /* 0x0000001d211d7223 */ /* 0x000fe2000000001c */
[----:B------:R-:W1:Y:S01]  /*0bb0*/  LDS.128 R16, [R53+UR5+0x1f0] ;  /* 0x0001f00535107984 */ /* 0x000e620008000c00 */
[----:B--2---:R-:W-:Y:S01]  /*0bc0*/  FFMA R4, R32, R4, R62 ;  /* 0x0000000420047223 */ /* 0x004fe2000000003e */
[----:B------:R-:W-:Y:S01]  /*0bd0*/  FFMA R57, R35, R47, R46 ;  /* 0x0000002f23397223 */ /* 0x000fe2000000002e */
[----:B------:R-:W-:-:S02]  /*0be0*/  FFMA R30, R34, R30, R29 ;  /* 0x0000001e221e7223 */ /* 0x000fc4000000001d */
[----:B------:R-:W-:Y:S01]  /*0bf0*/  FFMA R5, R33, R5, R4 ;  /* 0x0000000521057223 */ /* 0x000fe20000000004 */
[----:B---3--:R-:W-:Y:S01]  /*0c00*/  FFMA R20, R32, R20, R61 ;  /* 0x0000001420147223 */ /* 0x008fe2000000003d */
[C---:B------:R-:W-:Y:S01]  /*0c10*/  FFMA R61, R35.reuse, R11, R10 ;  /* 0x0000000b233d7223 */ /* 0x040fe2000000000a */
[----:B------:R-:W-:Y:S01]  /*0c20*/  FFMA R41, R35, R31, R30 ;  /* 0x0000001f23297223 */ /* 0x000fe2000000001e */
[----:B------:R-:W-:Y:S01]  /*0c30*/  FFMA R6, R34, R6, R5 ;  /* 0x0000000622067223 */ /* 0x000fe20000000005 */
[----:B------:R-:W2:Y:S01]  /*0c40*/  LDS.128 R8, [R53+UR5+0x1b0] ;  /* 0x0001b00535087984 */ /* 0x000ea20008000c00 */
[----:B------:R-:W-:Y:S02]  /*0c50*/  FFMA R21, R33, R21, R20 ;  /* 0x0000001521157223 */ /* 0x000fe40000000014 */
[----:B------:R-:W-:Y:S01]  /*0c60*/  FFMA R47, R35, R7, R6 ;  /* 0x00000007232f7223 */ /* 0x000fe20000000006 */
[----:B----4-:R-:W-:Y:S01]  /*0c70*/  FFMA R36, R32, R36, R60 ;  /* 0x0000002420247223 */ /* 0x010fe2000000003c */
[----:B------:R-:W3:Y:S01]  /*0c80*/  LDS.128 R4, [R53+UR5+0x190] ;  /* 0x0001900535047984 */ /* 0x000ee20008000c00 */
[----:B------:R-:W-:-:S02]  /*0c90*/  FFMA R22, R34, R22, R21 ;  /* 0x0000001622167223 */ /* 0x000fc40000000015 */
[----:B------:R-:W-:Y:S02]  /*0ca0*/  FFMA R37, R33, R37, R36 ;  /* 0x0000002521257223 */ /* 0x000fe40000000024 */
[----:B------:R-:W-:Y:S02]  /*0cb0*/  FFMA R48, R35, R23, R22 ;  /* 0x0000001723307223 */ /* 0x000fe40000000016 */
[----:B------:R-:W-:-:S04]  /*0cc0*/  FFMA R38, R34, R38, R37 ;  /* 0x0000002622267223 */ /* 0x000fc80000000025 */
[----:B------:R-:W-:Y:S01]  /*0cd0*/  FFMA R42, R35, R39, R38 ;  /* 0x00000027232a7223 */ /* 0x000fe20000000026 */
[C---:B0-----:R-:W-:Y:S01]  /*0ce0*/  FFMA R12, R32.reuse, R12, R73 ;  /* 0x0000000c200c7223 */ /* 0x041fe20000000049 */
[----:B-1----:R-:W-:-:S03]  /*0cf0*/  FFMA R16, R32, R16, R75 ;  /* 0x0000001020107223 */ /* 0x002fc6000000004b */
[C---:B------:R-:W-:Y:S01]  /*0d00*/  FFMA R13, R33.reuse, R13, R12 ;  /* 0x0000000d210d7223 */ /* 0x040fe2000000000c */
[----:B------:R-:W-:-:S03]  /*0d10*/  FFMA R17, R33, R17, R16 ;  /* 0x0000001121117223 */ /* 0x000fc60000000010 */
[C---:B------:R-:W-:Y:S01]  /*0d20*/  FFMA R14, R34.reuse, R14, R13 ;  /* 0x0000000e220e7223 */ /* 0x040fe2000000000d */
[----:B------:R-:W-:-:S03]  /*0d30*/  FFMA R18, R34, R18, R17 ;  /* 0x0000001222127223 */ /* 0x000fc60000000011 */
[C---:B------:R-:W-:Y:S01]  /*0d40*/  FFMA R50, R35.reuse, R15, R14 ;  /* 0x0000000f23327223 */ /* 0x040fe2000000000e */
[----:B--2---:R-:W-:Y:S01]  /*0d50*/  FFMA R8, R32, R8, R58 ;  /* 0x0000000820087223 */ /* 0x004fe2000000003a */
[----:B------:R-:W-:-:S03]  /*0d60*/  FFMA R58, R35, R19, R18 ;  /* 0x00000013233a7223 */ /* 0x000fc60000000012 */
[----:B------:R-:W-:Y:S01]  /*0d70*/  FFMA R9, R33, R9, R8 ;  /* 0x0000000921097223 */ /* 0x000fe20000000008 */
[----:B---3--:R-:W-:-:S03]  /*0d80*/  FFMA R4, R32, R4, R63 ;  /* 0x0000000420047223 */ /* 0x008fc6000000003f */
[----:B------:R-:W-:Y:S01]  /*0d90*/  FFMA R10, R34, R10, R9 ;  /* 0x0000000a220a7223 */ /* 0x000fe20000000009 */
[----:B------:R-:W-:-:S03]  /*0da0*/  FFMA R5, R33, R5, R4 ;  /* 0x0000000521057223 */ /* 0x000fc60000000004 */
[----:B------:R-:W-:Y:S01]  /*0db0*/  FFMA R46, R35, R11, R10 ;  /* 0x0000000b232e7223 */ /* 0x000fe2000000000a */
[----:B------:R-:W-:-:S04]  /*0dc0*/  FFMA R6, R34, R6, R5 ;  /* 0x0000000622067223 */ /* 0x000fc80000000005 */
[----:B------:R-:W-:Y:S01]  /*0dd0*/  FFMA R44, R35, R7, R6 ;  /* 0x00000007232c7223 */ /* 0x000fe20000000006 */
[----:B------:R-:W-:Y:S06]  /*0de0*/  BRA.U UP0, `(.L_x_0) ;  /* 0xfffffff500347547 */ /* 0x000fec000b83ffff */
[----:B------:R-:W0:Y:S01]  /*0df0*/  LDC.64 R4, c[0x0][0x390] ;  /* 0x0000e400ff047b82 */ /* 0x000e220000000a00 */
[----:B------:R-:W-:Y:S02]  /*0e00*/  SHF.L.U32 R7, R2, 0xa, RZ ;  /* 0x0000000a02077819 */ /* 0x000fe400000006ff */
[----:B------:R-:W-:Y:S02]  /*0e10*/  SHF.L.U32 R0, R0, 0x9, RZ ;  /* 0x0000000900007819 */ /* 0x000fe400000006ff */
[----:B------:R-:W-:-:S04]  /*0e20*/  LOP3.LUT R7, R7, 0x400f, R2, 0xc8, !PT ;  /* 0x0000400f07077812 */ /* 0x000fc800078ec802 */
[----:B------:R-:W-:-:S04]  /*0e30*/  LOP3.LUT R0, R7, 0x7fff8000, R0, 0xf8, !PT ;  /* 0x7fff800007007812 */ /* 0x000fc800078ef800 */
[----:B------:R-:W-:Y:S02]  /*0e40*/  LEA R7, R3, R0, 0x4 ;  /* 0x0000000003077211 */ /* 0x000fe400078e20ff */
[----:B------:R-:W1:Y:S03]  /*0e50*/  LDC.64 R2, c[0x0][0x398] ;  /* 0x0000e600ff027b82 */ /* 0x000e660000000a00 */
[----:B0-----:R-:W-:-:S05]  /*0e60*/  IMAD.WIDE.U32 R4, R7, 0x4, R4 ;  /* 0x0000000407047825 */ /* 0x001fca00078e0004 */
[----:B------:R-:W2:Y:S04]  /*0e70*/  LDG.E.CONSTANT R0, desc[UR8][R4.64] ;  /* 0x0000000804007981 */ /* 0x000ea8000c1e9900 */
[----:B------:R-:W3:Y:S04]  /*0e80*/  LDG.E.CONSTANT R9, desc[UR8][R4.64+0x1000] ;  /* 0x0010000804097981 */ /* 0x000ee8000c1e9900 */
[----:B------:R-:W4:Y:S04]  /*0e90*/  LDG.E.CONSTANT R6, desc[UR8][R4.64+0x2000] ;  /* 0x0020000804067981 */ /* 0x000f28000c1e9900 */
[----:B------:R-:W5:Y:S04]  /*0ea0*/  LDG.E.CONSTANT R8, desc[UR8][R4.64+0x3000] ;  /* 0x0030000804087981 */ /* 0x000f68000c1e9900 */
        /* <DEDUP_REMOVED lines=11> */
[----:B------:R-:W5:Y:S01]  /*0f60*/  LDG.E.CONSTANT R21, desc[UR8][R4.64+0xf000] ;  /* 0x00f0000804157981 */ /* 0x000f62000c1e9900 */
[----:B-1----:R-:W-:-:S04]  /*0f70*/  IMAD.WIDE.U32 R2, R7, 0x4, R2 ;  /* 0x0000000407027825 */ /* 0x002fc800078e0002 */
[----:B--2---:R-:W-:Y:S01]  /*0f80*/  FADD R49, R49, R0 ;  /* 0x0000000031317221 */ /* 0x004fe20000000000 */
[----:B---3--:R-:W-:-:S04]  /*0f90*/  FADD R9, R40, R9 ;  /* 0x0000000928097221 */ /* 0x008fc80000000000 */
[----:B------:R-:W-:Y:S01]  /*0fa0*/  STG.E desc[UR8][R2.64], R49 ;  /* 0x0000003102007986 */ /* 0x000fe2000c101908 */
[----:B----4-:R-:W-:-:S03]  /*0fb0*/  FADD R57, R57, R6 ;  /* 0x0000000639397221 */ /* 0x010fc60000000000 */
[----:B------:R-:W-:Y:S01]  /*0fc0*/  STG.E desc[UR8][R2.64+0x1000], R9 ;  /* 0x0010000902007986 */ /* 0x000fe2000c101908 */
[----:B-----5:R-:W-:-:S03]  /*0fd0*/  FADD R51, R51, R8 ;  /* 0x0000000833337221 */ /* 0x020fc60000000000 */
[----:B------:R-:W-:Y:S01]  /*0fe0*/  STG.E desc[UR8][R2.64+0x2000], R57 ;  /* 0x0020003902007986 */ /* 0x000fe2000c101908 */
[----:B------:R-:W-:-:S03]  /*0ff0*/  FADD R47, R47, R10 ;  /* 0x0000000a2f2f7221 */ /* 0x000fc60000000000 */
        /* <DEDUP_REMOVED lines=22> */
[----:B------:R-:W-:Y:S04]  /*1160*/  STG.E desc[UR8][R2.64+0xe000], R19 ;  /* 0x00e0001302007986 */ /* 0x000fe8000c101908 */
[----:B------:R-:W-:Y:S01]  /*1170*/  STG.E desc[UR8][R2.64+0xf000], R21 ;  /* 0x00f0001502007986 */ /* 0x000fe2000c101908 */
[----:B------:R-:W-:Y:S05]  /*1180*/  EXIT ;  /* 0x000000000000794d */ /* 0x000fea0003800000 */
.L_x_1:
[----:B------:R-:W-:-:S00]  /*1190*/  BRA `(.L_x_1) ;  /* 0xfffffffc00fc7947 */ /* 0x000fc0000383ffff */
[----:B------:R-:W-:-:S00]  /*11a0*/  NOP ;  /* 0x0000000000007918 */ /* 0x000fc00000000000 */
        /* <DEDUP_REMOVED lines=13> */
.L_x_2:


//--------------------- .nv.shared.default_function_kernel --------------------------
	.section	.nv.shared.default_function_kernel,"aw",@nobits
	.sectionflags	@""
	.align	4
.nv.shared.default_function_kernel:
	.zero		2560


//--------------------- .nv.shared.reserved.0     --------------------------
	.section	.nv.shared.reserved.0,"aw",@nobits
	.weak		__nv_reservedSMEM_offset_0_alias
	.size		__nv_reservedSMEM_offset_0_alias, 0, 64
	.other		__nv_reservedSMEM_offset_0_alias,@"STO_CUDA_RESERVED_SHARED STV_DEFAULT"
__nv_reservedSMEM_offset_0_alias:
	.zero		0
	.zero		64


//--------------------- .nv.constant0.default_function_kernel --------------------------
	.section	.nv.constant0.default_function_kernel,"a",@progbits
	.sectionflags	@""
	.align	4
.nv.constant0.default_function_kernel:
	.zero		928


//--------------------- SYMBOLS --------------------------

	.type		.nv.reservedSmem.offset0,@object
	.size		.nv.reservedSmem.offset0,0x4
	.type		.nv.reservedSmem.cap,@object
	.size		.nv.reservedSmem.cap,0x4
